	.headerflags	@"EF_CUDA_TEXMODE_UNIFIED EF_CUDA_64BIT_ADDRESS EF_CUDA_ACCELERATORS EF_CUDA_SM90 EF_CUDA_VIRTUAL_SM(EF_CUDA_SM90)"
	.elftype	@"ET_EXEC"


//--------------------- .nv.info                  --------------------------
	.section	.nv.info,"",@"SHT_CUDA_INFO"
	.align	4


	//----- nvinfo : EIATTR_REGCOUNT
	.align		4
        /*0000*/ 	.byte	0x04, 0x2f
        /*0002*/ 	.short	(.L_3 - .L_2)
	.align		4
.L_2:
        /*0004*/ 	.word	index@(triton_poi_fused__native_batch_norm_legit_no_training_relu_25)
        /*0008*/ 	.word	0x00000016


	//----- nvinfo : EIATTR_MIN_STACK_SIZE
	.align		4
.L_3:
        /*000c*/ 	.byte	0x04, 0x12
        /*000e*/ 	.short	(.L_5 - .L_4)
	.align		4
.L_4:
        /*0010*/ 	.word	index@(triton_poi_fused__native_batch_norm_legit_no_training_relu_25)
        /*0014*/ 	.word	0x00000000


	//----- nvinfo : EIATTR_FRAME_SIZE
	.align		4
.L_5:
        /*0018*/ 	.byte	0x04, 0x11
        /*001a*/ 	.short	(.L_7 - .L_6)
	.align		4
.L_6:
        /*001c*/ 	.word	index@(triton_poi_fused__native_batch_norm_legit_no_training_relu_25)
        /*0020*/ 	.word	0x00000000


	//----- nvinfo : EIATTR_MIN_STACK_SIZE
	.align		4
.L_7:
        /*0024*/ 	.byte	0x04, 0x12
        /*0026*/ 	.short	(.L_9 - .L_8)
	.align		4
.L_8:
        /*0028*/ 	.word	index@(triton_poi_fused__native_batch_norm_legit_no_training_relu_25)
        /*002c*/ 	.word	0x00000000
.L_9:


//--------------------- .nv.info.triton_poi_fused__native_batch_norm_legit_no_training_relu_25 --------------------------
	.section	.nv.info.triton_poi_fused__native_batch_norm_legit_no_training_relu_25,"",@"SHT_CUDA_INFO"
	.sectionflags	@""
	.align	4


	//----- nvinfo : EIATTR_CUDA_API_VERSION
	.align		4
        /*0000*/ 	.byte	0x04, 0x37
        /*0002*/ 	.short	(.L_11 - .L_10)
.L_10:
        /*0004*/ 	.word	0x0000007c


	//----- nvinfo : EIATTR_KPARAM_INFO
	.align		4
.L_11:
        /*0008*/ 	.byte	0x04, 0x17
        /*000a*/ 	.short	(.L_13 - .L_12)
.L_12:
        /*000c*/ 	.word	0x00000000
        /*0010*/ 	.short	0x0006
        /*0012*/ 	.short	0x0030
        /*0014*/ 	.byte	0x00, 0xf0, 0x11, 0x00


	//----- nvinfo : EIATTR_KPARAM_INFO
	.align		4
.L_13:
        /*0018*/ 	.byte	0x04, 0x17
        /*001a*/ 	.short	(.L_15 - .L_14)
.L_14:
        /*001c*/ 	.word	0x00000000
        /*0020*/ 	.short	0x0005
        /*0022*/ 	.short	0x0028
        /*0024*/ 	.byte	0x00, 0xf4, 0x21, 0x00


	//----- nvinfo : EIATTR_KPARAM_INFO
	.align		4
.L_15:
        /*0028*/ 	.byte	0x04, 0x17
        /*002a*/ 	.short	(.L_17 - .L_16)
.L_16:
        /*002c*/ 	.word	0x00000000
        /*0030*/ 	.short	0x0004
        /*0032*/ 	.short	0x0020
        /*0034*/ 	.byte	0x00, 0xf4, 0x21, 0x00


	//----- nvinfo : EIATTR_KPARAM_INFO
	.align		4
.L_17:
        /*0038*/ 	.byte	0x04, 0x17
        /*003a*/ 	.short	(.L_19 - .L_18)
.L_18:
        /*003c*/ 	.word	0x00000000
        /*0040*/ 	.short	0x0003
        /*0042*/ 	.short	0x0018
        /*0044*/ 	.byte	0x00, 0xf4, 0x21, 0x00


	//----- nvinfo : EIATTR_KPARAM_INFO
	.align		4
.L_19:
        /*0048*/ 	.byte	0x04, 0x17
        /*004a*/ 	.short	(.L_21 - .L_20)
.L_20:
        /*004c*/ 	.word	0x00000000
        /*0050*/ 	.short	0x0002
        /*0052*/ 	.short	0x0010
        /*0054*/ 	.byte	0x00, 0xf4, 0x21, 0x00


	//----- nvinfo : EIATTR_KPARAM_INFO
	.align		4
.L_21:
        /*0058*/ 	.byte	0x04, 0x17
        /*005a*/ 	.short	(.L_23 - .L_22)
.L_22:
        /*005c*/ 	.word	0x00000000
        /*0060*/ 	.short	0x0001
        /*0062*/ 	.short	0x0008
        /*0064*/ 	.byte	0x00, 0xf4, 0x21, 0x00


	//----- nvinfo : EIATTR_KPARAM_INFO
	.align		4
.L_23:
        /*0068*/ 	.byte	0x04, 0x17
        /*006a*/ 	.short	(.L_25 - .L_24)
.L_24:
        /*006c*/ 	.word	0x00000000
        /*0070*/ 	.short	0x0000
        /*0072*/ 	.short	0x0000
        /*0074*/ 	.byte	0x00, 0xf4, 0x21, 0x00


	//----- nvinfo : EIATTR_SPARSE_MMA_MASK
	.align		4
.L_25:
        /*0078*/ 	.byte	0x03, 0x50
        /*007a*/ 	.short	0x0000


	//----- nvinfo : EIATTR_MAXREG_COUNT
	.align		4
        /*007c*/ 	.byte	0x03, 0x1b
        /*007e*/ 	.short	0x00ff


	//----- nvinfo : EIATTR_EXIT_INSTR_OFFSETS
	.align		4
        /*0080*/ 	.byte	0x04, 0x1c
        /*0082*/ 	.short	(.L_27 - .L_26)


	//   ....[0]....
.L_26:
        /*0084*/ 	.word	0x00000410


	//   ....[1]....
        /*0088*/ 	.word	0x00000430


	//----- nvinfo : EIATTR_REQNTID
	.align		4
.L_27:
        /*008c*/ 	.byte	0x04, 0x10
        /*008e*/ 	.short	(.L_29 - .L_28)
.L_28:
        /*0090*/ 	.word	0x00000080
        /*0094*/ 	.word	0x00000001
        /*0098*/ 	.word	0x00000001


	//----- nvinfo : EIATTR_CBANK_PARAM_SIZE
	.align		4
.L_29:
        /*009c*/ 	.byte	0x03, 0x19
        /*009e*/ 	.short	0x0034


	//----- nvinfo : EIATTR_PARAM_CBANK
	.align		4
        /*00a0*/ 	.byte	0x04, 0x0a
        /*00a2*/ 	.short	(.L_31 - .L_30)
	.align		4
.L_30:
        /*00a4*/ 	.word	index@(.nv.constant0.triton_poi_fused__native_batch_norm_legit_no_training_relu_25)
        /*00a8*/ 	.short	0x0210
        /*00aa*/ 	.short	0x0034


	//----- nvinfo : EIATTR_SW_WAR
	.align		4
.L_31:
        /*00ac*/ 	.byte	0x04, 0x36
        /*00ae*/ 	.short	(.L_33 - .L_32)
.L_32:
        /*00b0*/ 	.word	0x00000008
.L_33:


//--------------------- .nv.callgraph             --------------------------
	.section	.nv.callgraph,"",@"SHT_CUDA_CALLGRAPH"
	.align	4
	.sectionentsize	8
	.align		4
        /*0000*/ 	.word	0x00000000
	.align		4
        /*0004*/ 	.word	0xffffffff
	.align		4
        /*0008*/ 	.word	0x00000000
	.align		4
        /*000c*/ 	.word	0xfffffffe
	.align		4
        /*0010*/ 	.word	0x00000000
	.align		4
        /*0014*/ 	.word	0xfffffffd
	.align		4
        /*0018*/ 	.word	0x00000000
	.align		4
        /*001c*/ 	.word	0xfffffffc


//--------------------- .nv.constant4             --------------------------
	.section	.nv.constant4,"a",@progbits
	.align	8
	.align		8
.nv.constant4:
        /*0000*/ 	.dword	_$_str
	.align		8
        /*0008*/ 	.dword	_$_str_$_2


//--------------------- .text.triton_poi_fused__native_batch_norm_legit_no_training_relu_25 --------------------------
	.section	.text.triton_poi_fused__native_batch_norm_legit_no_training_relu_25,"ax",@progbits
	.align	128
        .global         triton_poi_fused__native_batch_norm_legit_no_training_relu_25
        .type           triton_poi_fused__native_batch_norm_legit_no_training_relu_25,@function
        .size           triton_poi_fused__native_batch_norm_legit_no_training_relu_25,(.L_x_1 - triton_poi_fused__native_batch_norm_legit_no_training_relu_25)
        .other          triton_poi_fused__native_batch_norm_legit_no_training_relu_25,@"STO_CUDA_ENTRY STV_DEFAULT"
triton_poi_fused__native_batch_norm_legit_no_training_relu_25:
.text.triton_poi_fused__native_batch_norm_legit_no_training_relu_25:
[----:B------:R-:W0:Y:S01]  /*0000*/  LDC R1, c[0x0][0x28] ;  /* 0x00000a00ff017b82 */ /* 0x000e220000000800 */
[----:B------:R-:W1:Y:S07]  /*0010*/  S2R R0, SR_TID.X ;  /* 0x0000000000007919 */ /* 0x000e6e0000002100 */
[----:B------:R-:W2:Y:S01]  /*0020*/  LDC.64 R8, c[0x0][0x220] ;  /* 0x00008800ff087b82 */ /* 0x000ea20000000a00 */
[----:B------:R-:W-:Y:S01]  /*0030*/  ULDC.64 UR4, c[0x0][0x208] ;  /* 0x0000820000047ab9 */ /* 0x000fe20000000a00 */
[----:B------:R-:W3:Y:S06]  /*0040*/  S2R R3, SR_CTAID.X ;  /* 0x0000000000037919 */ /* 0x000eec0000002500 */
[----:B------:R-:W4:Y:S08]  /*0050*/  LDC.64 R12, c[0x0][0x210] ;  /* 0x00008400ff0c7b82 */ /* 0x000f300000000a00 */
[----:B------:R-:W5:Y:S08]  /*0060*/  LDC.64 R14, c[0x0][0x218] ;  /* 0x00008600ff0e7b82 */ /* 0x000f700000000a00 */
[----:B------:R-:W5:Y:S01]  /*0070*/  LDC.64 R16, c[0x0][0x228] ;  /* 0x00008a00ff107b82 */ /* 0x000f620000000a00 */
[----:B-1----:R-:W-:-:S07]  /*0080*/  SHF.L.U32 R0, R0, 0x1, RZ ;  /* 0x0000000100007819 */ /* 0x002fce00000006ff */
[----:B------:R-:W1:Y:S01]  /*0090*/  LDC.64 R18, c[0x0][0x230] ;  /* 0x00008c00ff127b82 */ /* 0x000e620000000a00 */
[----:B------:R-:W-:-:S04]  /*00a0*/  LOP3.LUT R0, R0, 0xfe, RZ, 0xc0, !PT ;  /* 0x000000fe00007812 */ /* 0x000fc800078ec0ff */
[----:B---3--:R-:W-:-:S04]  /*00b0*/  LEA R0, R3, R0, 0x8 ;  /* 0x0000000003007211 */ /* 0x008fc800078e40ff */
[C---:B------:R-:W-:Y:S01]  /*00c0*/  ISETP.GE.AND P0, PT, R0.reuse, 0x7ec0, PT ;  /* 0x00007ec00000780c */ /* 0x040fe20003f06270 */
[----:B------:R-:W-:-:S05]  /*00d0*/  IMAD.HI R2, R0, 0x2aaaaaab, RZ ;  /* 0x2aaaaaab00027827 */ /* 0x000fca00078e02ff */
[----:B------:R-:W-:-:S04]  /*00e0*/  SHF.R.U32.HI R3, RZ, 0x1f, R2 ;  /* 0x0000001fff037819 */ /* 0x000fc80000011602 */
[----:B------:R-:W-:-:S05]  /*00f0*/  LEA.HI R3, R2, R3, RZ, 0x1d ;  /* 0x0000000302037211 */ /* 0x000fca00078fe8ff */
[----:B------:R-:W-:Y:S01]  /*0100*/  IMAD R11, R3, -0x30, R0 ;  /* 0xffffffd0030b7824 */ /* 0x000fe200078e0200 */
[----:B------:R-:W-:-:S03]  /*0110*/  CS2R R2, SRZ ;  /* 0x0000000000027805 */ /* 0x000fc6000001ff00 */
[----:B--2---:R-:W-:-:S05]  /*0120*/  IMAD.WIDE R8, R11, 0x4, R8 ;  /* 0x000000040b087825 */ /* 0x004fca00078e0208 */
[----:B------:R2:W3:Y:S01]  /*0130*/  @!P0 LDG.E.EL.64 R2, desc[UR4][R8.64] ;  /* 0x0000000408028981 */ /* 0x0004e2000c2e1b00 */
[----:B------:R-:W-:Y:S02]  /*0140*/  CS2R R4, SRZ ;  /* 0x0000000000047805 */ /* 0x000fe4000001ff00 */
[----:B------:R-:W-:Y:S01]  /*0150*/  CS2R R6, SRZ ;  /* 0x0000000000067805 */ /* 0x000fe2000001ff00 */
[----:B----4-:R-:W-:-:S04]  /*0160*/  IMAD.WIDE R12, R0, 0x4, R12 ;  /* 0x00000004000c7825 */ /* 0x010fc800078e020c */
[C---:B-----5:R-:W-:Y:S01]  /*0170*/  IMAD.WIDE R14, R11.reuse, 0x4, R14 ;  /* 0x000000040b0e7825 */ /* 0x060fe200078e020e */
[----:B------:R-:W4:Y:S01]  /*0180*/  @!P0 LDG.E.64 R4, desc[UR4][R12.64] ;  /* 0x000000040c048981 */ /* 0x000f22000c1e1b00 */
[----:B--2---:R-:W-:Y:S02]  /*0190*/  CS2R R8, SRZ ;  /* 0x0000000000087805 */ /* 0x004fe4000001ff00 */
[C---:B0-----:R-:W-:Y:S01]  /*01a0*/  IMAD.WIDE R16, R11.reuse, 0x4, R16 ;  /* 0x000000040b107825 */ /* 0x041fe200078e0210 */
[----:B------:R0:W4:Y:S03]  /*01b0*/  @!P0 LDG.E.EL.64 R6, desc[UR4][R14.64] ;  /* 0x000000040e068981 */ /* 0x000126000c2e1b00 */
[----:B-1----:R-:W-:Y:S01]  /*01c0*/  IMAD.WIDE R18, R11, 0x4, R18 ;  /* 0x000000040b127825 */ /* 0x002fe200078e0212 */
[----:B------:R-:W-:-:S04]  /*01d0*/  CS2R R10, SRZ ;  /* 0x00000000000a7805 */ /* 0x000fc8000001ff00 */
[----:B------:R-:W2:Y:S04]  /*01e0*/  @!P0 LDG.E.EL.64 R8, desc[UR4][R18.64] ;  /* 0x0000000412088981 */ /* 0x000ea8000c2e1b00 */
[----:B------:R-:W2:Y:S01]  /*01f0*/  @!P0 LDG.E.EL.64 R10, desc[UR4][R16.64] ;  /* 0x00000004100a8981 */ /* 0x000ea2000c2e1b00 */
[----:B0-----:R-:W-:Y:S01]  /*0200*/  HFMA2.MMA R14, -RZ, RZ, 1.625, 0 ;  /* 0x3e800000ff0e7435 */ /* 0x001fe200000001ff */
[----:B---3--:R-:W-:Y:S01]  /*0210*/  FADD R2, R2, 0.0010000000474974513054 ;  /* 0x3a83126f02027421 */ /* 0x008fe20000000000 */
[----:B------:R-:W-:-:S03]  /*0220*/  FADD R3, R3, 0.0010000000474974513054 ;  /* 0x3a83126f03037421 */ /* 0x000fc60000000000 */
[----:B------:R-:W0:Y:S08]  /*0230*/  MUFU.SQRT R12, R2 ;  /* 0x00000002000c7308 */ /* 0x000e300000002000 */
[----:B------:R1:W3:Y:S01]  /*0240*/  MUFU.SQRT R13, R3 ;  /* 0x00000003000d7308 */ /* 0x0002e20000002000 */
[C---:B0-----:R-:W-:Y:S02]  /*0250*/  FSETP.GT.AND P1, PT, R12.reuse, 8.50705917302346158658e+37, PT ;  /* 0x7e8000000c00780b */ /* 0x041fe40003f24000 */
[----:B------:R-:W-:Y:S01]  /*0260*/  FSETP.GEU.AND P3, PT, R12, 1.175494350822287508e-38, PT ;  /* 0x008000000c00780b */ /* 0x000fe20003f6e000 */
[----:B-1----:R-:W0:Y:S01]  /*0270*/  LDC.64 R2, c[0x0][0x238] ;  /* 0x00008e00ff027b82 */ /* 0x002e220000000a00 */
[----:B---3--:R-:W-:-:S02]  /*0280*/  FSETP.GT.AND P2, PT, R13, 8.50705917302346158658e+37, PT ;  /* 0x7e8000000d00780b */ /* 0x008fc40003f44000 */
[----:B------:R-:W-:-:S07]  /*0290*/  FSETP.GEU.AND P4, PT, R13, 1.175494350822287508e-38, PT ;  /* 0x008000000d00780b */ /* 0x000fce0003f8e000 */
[----:B------:R-:W-:-:S04]  /*02a0*/  @P1 FMUL R12, R12, 0.25 ;  /* 0x3e8000000c0c1820 */ /* 0x000fc80000400000 */
[----:B------:R-:W-:Y:S01]  /*02b0*/  @!P3 FMUL R12, R12, 16777216 ;  /* 0x4b8000000c0cb820 */ /* 0x000fe20000400000 */
[----:B------:R-:W-:-:S04]  /*02c0*/  @P2 FMUL R13, R13, 0.25 ;  /* 0x3e8000000d0d2820 */ /* 0x000fc80000400000 */
[----:B------:R-:W-:Y:S01]  /*02d0*/  @!P4 FMUL R13, R13, 16777216 ;  /* 0x4b8000000d0dc820 */ /* 0x000fe20000400000 */
[----:B------:R-:W1:Y:S01]  /*02e0*/  MUFU.RCP R12, R12 ;  /* 0x0000000c000c7308 */ /* 0x000e620000001000 */
[----:B------:R-:W-:-:S07]  /*02f0*/  FSEL R15, R14, 1, P1 ;  /* 0x3f8000000e0f7808 */ /* 0x000fce0000800000 */
[----:B------:R-:W3:Y:S01]  /*0300*/  MUFU.RCP R13, R13 ;  /* 0x0000000d000d7308 */ /* 0x000ee20000001000 */
[----:B------:R-:W-:Y:S01]  /*0310*/  FSEL R14, R14, 1, P2 ;  /* 0x3f8000000e0e7808 */ /* 0x000fe20001000000 */
[----:B------:R-:W-:-:S04]  /*0320*/  @!P3 FMUL R15, R15, 16777216 ;  /* 0x4b8000000f0fb820 */ /* 0x000fc80000400000 */
[----:B------:R-:W-:Y:S01]  /*0330*/  @!P4 FMUL R14, R14, 16777216 ;  /* 0x4b8000000e0ec820 */ /* 0x000fe20000400000 */
[----:B----4-:R-:W-:Y:S01]  /*0340*/  FADD R5, -R7, R5 ;  /* 0x0000000507057221 */ /* 0x010fe20000000100 */
[----:B------:R-:W-:Y:S01]  /*0350*/  FADD R4, -R6, R4 ;  /* 0x0000000406047221 */ /* 0x000fe20000000100 */
[----:B-1----:R-:W-:Y:S01]  /*0360*/  FMUL R15, R12, R15 ;  /* 0x0000000f0c0f7220 */ /* 0x002fe20000400000 */
[----:B---3--:R-:W-:-:S03]  /*0370*/  FMUL R14, R13, R14 ;  /* 0x0000000e0d0e7220 */ /* 0x008fc60000400000 */
[----:B------:R-:W-:Y:S01]  /*0380*/  FMUL R15, R4, R15 ;  /* 0x0000000f040f7220 */ /* 0x000fe20000400000 */
[----:B------:R-:W-:-:S03]  /*0390*/  FMUL R14, R5, R14 ;  /* 0x0000000e050e7220 */ /* 0x000fc60000400000 */
[----:B--2---:R-:W-:Y:S01]  /*03a0*/  FFMA R8, R15, R10, R8 ;  /* 0x0000000a0f087223 */ /* 0x004fe20000000008 */
[----:B------:R-:W-:-:S04]  /*03b0*/  FFMA R9, R14, R11, R9 ;  /* 0x0000000b0e097223 */ /* 0x000fc80000000009 */
[----:B------:R-:W-:Y:S02]  /*03c0*/  FSETP.GEU.AND P1, PT, R8, RZ, PT ;  /* 0x000000ff0800720b */ /* 0x000fe40003f2e000 */
[C---:B------:R-:W-:Y:S01]  /*03d0*/  FSETP.GEU.AND P2, PT, R9.reuse, RZ, PT ;  /* 0x000000ff0900720b */ /* 0x040fe20003f4e000 */
[----:B0-----:R-:W-:Y:S01]  /*03e0*/  IMAD.WIDE R2, R0, 0x4, R2 ;  /* 0x0000000400027825 */ /* 0x001fe200078e0202 */
[----:B------:R-:W-:Y:S02]  /*03f0*/  FSEL R8, R8, RZ, P1 ;  /* 0x000000ff08087208 */ /* 0x000fe40000800000 */
[----:B------:R-:W-:Y:S01]  /*0400*/  FSEL R9, R9, RZ, P2 ;  /* 0x000000ff09097208 */ /* 0x000fe20001000000 */
[----:B------:R-:W-:Y:S08]  /*0410*/  @P0 EXIT ;  /* 0x000000000000094d */ /* 0x000ff00003800000 */
[----:B------:R-:W-:Y:S01]  /*0420*/  STG.E.64 desc[UR4][R2.64], R8 ;  /* 0x0000000802007986 */ /* 0x000fe2000c101b04 */
[----:B------:R-:W-:Y:S05]  /*0430*/  EXIT ;  /* 0x000000000000794d */ /* 0x000fea0003800000 */
.L_x_0:
[----:B------:R-:W-:-:S00]  /*0440*/  BRA `(.L_x_0) ;  /* 0xfffffffc00fc7947 */ /* 0x000fc0000383ffff */
[----:B------:R-:W-:-:S00]  /*0450*/  NOP ;  /* 0x0000000000007918 */ /* 0x000fc00000000000 */
        /* <DEDUP_REMOVED lines=10> */
.L_x_1:


//--------------------- .nv.global.init           --------------------------
	.section	.nv.global.init,"aw",@progbits
.nv.global.init:
	.type		_$_str,@object
	.size		_$_str,(_$_str_$_2 - _$_str)
_$_str:
        /*0000*/ 	.byte	0x5f, 0x5f, 0x43, 0x55, 0x44, 0x41, 0x5f, 0x46, 0x54, 0x5a, 0x00
	.type		_$_str_$_2,@object
	.size		_$_str_$_2,(.L_1 - _$_str_$_2)
_$_str_$_2:
        /*000b*/ 	.byte	0x5f, 0x5f, 0x43, 0x55, 0x44, 0x41, 0x5f, 0x50, 0x52, 0x45, 0x43, 0x5f, 0x53, 0x51, 0x52, 0x54
        /*001b*/ 	.byte	0x00
.L_1:


//--------------------- .nv.constant0.triton_poi_fused__native_batch_norm_legit_no_training_relu_25 --------------------------
	.section	.nv.constant0.triton_poi_fused__native_batch_norm_legit_no_training_relu_25,"a",@progbits
	.sectionflags	@""
	.align	4
.nv.constant0.triton_poi_fused__native_batch_norm_legit_no_training_relu_25:
	.zero		580
